	.headerflags	@"EF_CUDA_TEXMODE_UNIFIED EF_CUDA_64BIT_ADDRESS EF_CUDA_ACCELERATORS EF_CUDA_SM90 EF_CUDA_VIRTUAL_SM(EF_CUDA_SM90)"
	.elftype	@"ET_EXEC"


//--------------------- .nv.info                  --------------------------
	.section	.nv.info,"",@"SHT_CUDA_INFO"
	.align	4


	//----- nvinfo : EIATTR_REGCOUNT
	.align		4
        /*0000*/ 	.byte	0x04, 0x2f
        /*0002*/ 	.short	(.L_1 - .L_0)
	.align		4
.L_0:
        /*0004*/ 	.word	index@(triton_poi_fused_lift_fresh_0)
        /*0008*/ 	.word	0x00000008


	//----- nvinfo : EIATTR_MIN_STACK_SIZE
	.align		4
.L_1:
        /*000c*/ 	.byte	0x04, 0x12
        /*000e*/ 	.short	(.L_3 - .L_2)
	.align		4
.L_2:
        /*0010*/ 	.word	index@(triton_poi_fused_lift_fresh_0)
        /*0014*/ 	.word	0x00000000


	//----- nvinfo : EIATTR_FRAME_SIZE
	.align		4
.L_3:
        /*0018*/ 	.byte	0x04, 0x11
        /*001a*/ 	.short	(.L_5 - .L_4)
	.align		4
.L_4:
        /*001c*/ 	.word	index@(triton_poi_fused_lift_fresh_0)
        /*0020*/ 	.word	0x00000000


	//----- nvinfo : EIATTR_MIN_STACK_SIZE
	.align		4
.L_5:
        /*0024*/ 	.byte	0x04, 0x12
        /*0026*/ 	.short	(.L_7 - .L_6)
	.align		4
.L_6:
        /*0028*/ 	.word	index@(triton_poi_fused_lift_fresh_0)
        /*002c*/ 	.word	0x00000000
.L_7:


//--------------------- .nv.info.triton_poi_fused_lift_fresh_0 --------------------------
	.section	.nv.info.triton_poi_fused_lift_fresh_0,"",@"SHT_CUDA_INFO"
	.sectionflags	@""
	.align	4


	//----- nvinfo : EIATTR_CUDA_API_VERSION
	.align		4
        /*0000*/ 	.byte	0x04, 0x37
        /*0002*/ 	.short	(.L_9 - .L_8)
.L_8:
        /*0004*/ 	.word	0x0000007c


	//----- nvinfo : EIATTR_KPARAM_INFO
	.align		4
.L_9:
        /*0008*/ 	.byte	0x04, 0x17
        /*000a*/ 	.short	(.L_11 - .L_10)
.L_10:
        /*000c*/ 	.word	0x00000000
        /*0010*/ 	.short	0x0000
        /*0012*/ 	.short	0x0000
        /*0014*/ 	.byte	0x00, 0xf4, 0x21, 0x00


	//----- nvinfo : EIATTR_SPARSE_MMA_MASK
	.align		4
.L_11:
        /*0018*/ 	.byte	0x03, 0x50
        /*001a*/ 	.short	0x0000


	//----- nvinfo : EIATTR_MAXREG_COUNT
	.align		4
        /*001c*/ 	.byte	0x03, 0x1b
        /*001e*/ 	.short	0x00ff


	//----- nvinfo : EIATTR_EXIT_INSTR_OFFSETS
	.align		4
        /*0020*/ 	.byte	0x04, 0x1c
        /*0022*/ 	.short	(.L_13 - .L_12)


	//   ....[0]....
.L_12:
        /*0024*/ 	.word	0x00000030


	//   ....[1]....
        /*0028*/ 	.word	0x00000080


	//----- nvinfo : EIATTR_REQNTID
	.align		4
.L_13:
        /*002c*/ 	.byte	0x04, 0x10
        /*002e*/ 	.short	(.L_15 - .L_14)
.L_14:
        /*0030*/ 	.word	0x00000020
        /*0034*/ 	.word	0x00000001
        /*0038*/ 	.word	0x00000001


	//----- nvinfo : EIATTR_CBANK_PARAM_SIZE
	.align		4
.L_15:
        /*003c*/ 	.byte	0x03, 0x19
        /*003e*/ 	.short	0x0008


	//----- nvinfo : EIATTR_PARAM_CBANK
	.align		4
        /*0040*/ 	.byte	0x04, 0x0a
        /*0042*/ 	.short	(.L_17 - .L_16)
	.align		4
.L_16:
        /*0044*/ 	.word	index@(.nv.constant0.triton_poi_fused_lift_fresh_0)
        /*0048*/ 	.short	0x0210
        /*004a*/ 	.short	0x0008


	//----- nvinfo : EIATTR_SW_WAR
	.align		4
.L_17:
        /*004c*/ 	.byte	0x04, 0x36
        /*004e*/ 	.short	(.L_19 - .L_18)
.L_18:
        /*0050*/ 	.word	0x00000008
.L_19:


//--------------------- .nv.callgraph             --------------------------
	.section	.nv.callgraph,"",@"SHT_CUDA_CALLGRAPH"
	.align	4
	.sectionentsize	8
	.align		4
        /*0000*/ 	.word	0x00000000
	.align		4
        /*0004*/ 	.word	0xffffffff
	.align		4
        /*0008*/ 	.word	0x00000000
	.align		4
        /*000c*/ 	.word	0xfffffffe
	.align		4
        /*0010*/ 	.word	0x00000000
	.align		4
        /*0014*/ 	.word	0xfffffffd
	.align		4
        /*0018*/ 	.word	0x00000000
	.align		4
        /*001c*/ 	.word	0xfffffffc


//--------------------- .text.triton_poi_fused_lift_fresh_0 --------------------------
	.section	.text.triton_poi_fused_lift_fresh_0,"ax",@progbits
	.align	128
        .global         triton_poi_fused_lift_fresh_0
        .type           triton_poi_fused_lift_fresh_0,@function
        .size           triton_poi_fused_lift_fresh_0,(.L_x_1 - triton_poi_fused_lift_fresh_0)
        .other          triton_poi_fused_lift_fresh_0,@"STO_CUDA_ENTRY STV_DEFAULT"
triton_poi_fused_lift_fresh_0:
.text.triton_poi_fused_lift_fresh_0:
[----:B------:R-:W0:Y:S02]  /*0000*/  LDC R1, c[0x0][0x28] ;  /* 0x00000a00ff017b82 */ /* 0x000e240000000800 */
[----:B------:R-:W1:Y:S02]  /*0010*/  S2R R0, SR_TID.X ;  /* 0x0000000000007919 */ /* 0x000e640000002100 */
[----:B-1----:R-:W-:-:S13]  /*0020*/  LOP3.LUT P0, RZ, R0, 0x1f, RZ, 0xc0, !PT ;  /* 0x0000001f00ff7812 */ /* 0x002fda000780c0ff */
[----:B------:R-:W-:Y:S05]  /*0030*/  @P0 EXIT ;  /* 0x000000000000094d */ /* 0x000fea0003800000 */
[----:B------:R-:W0:Y:S01]  /*0040*/  LDC.64 R2, c[0x0][0x210] ;  /* 0x00008400ff027b82 */ /* 0x000e220000000a00 */
[----:B------:R-:W-:Y:S01]  /*0050*/  HFMA2.MMA R5, -RZ, RZ, 1.875, 0 ;  /* 0x3f800000ff057435 */ /* 0x000fe200000001ff */
[----:B------:R-:W-:-:S06]  /*0060*/  ULDC.64 UR4, c[0x0][0x208] ;  /* 0x0000820000047ab9 */ /* 0x000fcc0000000a00 */
[----:B0-----:R-:W-:Y:S01]  /*0070*/  STG.E desc[UR4][R2.64], R5 ;  /* 0x0000000502007986 */ /* 0x001fe2000c101904 */
[----:B------:R-:W-:Y:S05]  /*0080*/  EXIT ;  /* 0x000000000000794d */ /* 0x000fea0003800000 */
.L_x_0:
[----:B------:R-:W-:-:S00]  /*0090*/  BRA `(.L_x_0) ;  /* 0xfffffffc00fc7947 */ /* 0x000fc0000383ffff */
[----:B------:R-:W-:-:S00]  /*00a0*/  NOP ;  /* 0x0000000000007918 */ /* 0x000fc00000000000 */
        /* <DEDUP_REMOVED lines=13> */
.L_x_1:


//--------------------- .nv.constant0.triton_poi_fused_lift_fresh_0 --------------------------
	.section	.nv.constant0.triton_poi_fused_lift_fresh_0,"a",@progbits
	.sectionflags	@""
	.align	4
.nv.constant0.triton_poi_fused_lift_fresh_0:
	.zero		536
